//
// Generated by NVIDIA NVVM Compiler
//
// Compiler Build ID: CL-36424714
// Cuda compilation tools, release 13.0, V13.0.88
// Based on NVVM 20.0.0
//

.version 9.0
.target sm_100
.address_size 64

	// .globl	_Z11matmul_cudaPKfS0_Pfi

.visible .entry _Z11matmul_cudaPKfS0_Pfi(
	.param .u64 .ptr .align 1 _Z11matmul_cudaPKfS0_Pfi_param_0,
	.param .u64 .ptr .align 1 _Z11matmul_cudaPKfS0_Pfi_param_1,
	.param .u64 .ptr .align 1 _Z11matmul_cudaPKfS0_Pfi_param_2,
	.param .u32 _Z11matmul_cudaPKfS0_Pfi_param_3
)
{
	.reg .pred 	%p<10>;
	.reg .b32 	%r<40>;
	.reg .b32 	%f<67>;
	.reg .b64 	%rd<67>;

	ld.param.u64 	%rd14, [_Z11matmul_cudaPKfS0_Pfi_param_0];
	ld.param.u64 	%rd15, [_Z11matmul_cudaPKfS0_Pfi_param_1];
	ld.param.u32 	%r18, [_Z11matmul_cudaPKfS0_Pfi_param_3];
	cvta.to.global.u64 	%rd1, %rd15;
	cvta.to.global.u64 	%rd2, %rd14;
	mov.u32 	%r19, %ctaid.y;
	mov.u32 	%r20, %ntid.y;
	mov.u32 	%r21, %tid.y;
	mad.lo.s32 	%r1, %r19, %r20, %r21;
	mov.u32 	%r22, %ctaid.x;
	mov.u32 	%r23, %ntid.x;
	mov.u32 	%r24, %tid.x;
	mad.lo.s32 	%r2, %r22, %r23, %r24;
	max.s32 	%r25, %r1, %r2;
	setp.ge.s32 	%p1, %r25, %r18;
	@%p1 bra 	$L__BB0_13;
	mul.lo.s32 	%r3, %r18, %r1;
	and.b32  	%r4, %r18, 7;
	setp.lt.u32 	%p2, %r18, 8;
	mov.f32 	%f66, 0f00000000;
	mov.b32 	%r38, 0;
	@%p2 bra 	$L__BB0_4;
	and.b32  	%r38, %r18, 2147483640;
	neg.s32 	%r36, %r38;
	mul.wide.s32 	%rd16, %r18, 4;
	add.s64 	%rd3, %rd1, %rd16;
	shl.b32 	%r7, %r18, 3;
	mul.wide.s32 	%rd17, %r18, 8;
	add.s64 	%rd4, %rd1, %rd17;
	mul.wide.s32 	%rd18, %r18, 12;
	add.s64 	%rd5, %rd1, %rd18;
	mul.wide.s32 	%rd19, %r18, 16;
	add.s64 	%rd6, %rd1, %rd19;
	mul.wide.s32 	%rd20, %r18, 20;
	add.s64 	%rd7, %rd1, %rd20;
	mul.wide.s32 	%rd21, %r18, 24;
	add.s64 	%rd8, %rd1, %rd21;
	mul.wide.s32 	%rd22, %r18, 28;
	add.s64 	%rd9, %rd1, %rd22;
	mul.wide.u32 	%rd23, %r3, 4;
	add.s64 	%rd24, %rd23, %rd2;
	add.s64 	%rd66, %rd24, 16;
	mov.f32 	%f66, 0f00000000;
	mov.u32 	%r35, %r2;
$L__BB0_3:
	.pragma "nounroll";
	mul.wide.s32 	%rd25, %r35, 4;
	add.s64 	%rd26, %rd3, %rd25;
	add.s64 	%rd27, %rd4, %rd25;
	add.s64 	%rd28, %rd5, %rd25;
	add.s64 	%rd29, %rd6, %rd25;
	add.s64 	%rd30, %rd7, %rd25;
	add.s64 	%rd31, %rd8, %rd25;
	add.s64 	%rd32, %rd9, %rd25;
	add.s64 	%rd33, %rd1, %rd25;
	ld.global.f32 	%f16, [%rd66+-16];
	ld.global.f32 	%f17, [%rd33];
	fma.rn.f32 	%f18, %f16, %f17, %f66;
	ld.global.f32 	%f19, [%rd66+-12];
	ld.global.f32 	%f20, [%rd26];
	fma.rn.f32 	%f21, %f19, %f20, %f18;
	ld.global.f32 	%f22, [%rd66+-8];
	ld.global.f32 	%f23, [%rd27];
	fma.rn.f32 	%f24, %f22, %f23, %f21;
	ld.global.f32 	%f25, [%rd66+-4];
	ld.global.f32 	%f26, [%rd28];
	fma.rn.f32 	%f27, %f25, %f26, %f24;
	ld.global.f32 	%f28, [%rd66];
	ld.global.f32 	%f29, [%rd29];
	fma.rn.f32 	%f30, %f28, %f29, %f27;
	ld.global.f32 	%f31, [%rd66+4];
	ld.global.f32 	%f32, [%rd30];
	fma.rn.f32 	%f33, %f31, %f32, %f30;
	ld.global.f32 	%f34, [%rd66+8];
	ld.global.f32 	%f35, [%rd31];
	fma.rn.f32 	%f36, %f34, %f35, %f33;
	ld.global.f32 	%f37, [%rd66+12];
	ld.global.f32 	%f38, [%rd32];
	fma.rn.f32 	%f66, %f37, %f38, %f36;
	add.s32 	%r36, %r36, 8;
	add.s32 	%r35, %r35, %r7;
	add.s64 	%rd66, %rd66, 32;
	setp.ne.s32 	%p3, %r36, 0;
	@%p3 bra 	$L__BB0_3;
$L__BB0_4:
	setp.eq.s32 	%p4, %r4, 0;
	@%p4 bra 	$L__BB0_12;
	and.b32  	%r13, %r18, 3;
	setp.lt.u32 	%p5, %r4, 4;
	@%p5 bra 	$L__BB0_7;
	add.s32 	%r27, %r38, %r3;
	mul.wide.u32 	%rd34, %r27, 4;
	add.s64 	%rd35, %rd2, %rd34;
	ld.global.f32 	%f40, [%rd35];
	mad.lo.s32 	%r28, %r38, %r18, %r2;
	mul.wide.s32 	%rd36, %r28, 4;
	add.s64 	%rd37, %rd1, %rd36;
	ld.global.f32 	%f41, [%rd37];
	fma.rn.f32 	%f42, %f40, %f41, %f66;
	cvt.u64.u32 	%rd38, %r3;
	cvt.u64.u32 	%rd39, %r38;
	add.s64 	%rd40, %rd39, %rd38;
	shl.b64 	%rd41, %rd40, 2;
	add.s64 	%rd42, %rd2, %rd41;
	ld.global.f32 	%f43, [%rd42+4];
	mul.wide.s32 	%rd43, %r18, 4;
	add.s64 	%rd44, %rd37, %rd43;
	ld.global.f32 	%f44, [%rd44];
	fma.rn.f32 	%f45, %f43, %f44, %f42;
	ld.global.f32 	%f46, [%rd42+8];
	add.s64 	%rd45, %rd44, %rd43;
	ld.global.f32 	%f47, [%rd45];
	fma.rn.f32 	%f48, %f46, %f47, %f45;
	ld.global.f32 	%f49, [%rd42+12];
	add.s64 	%rd46, %rd45, %rd43;
	ld.global.f32 	%f50, [%rd46];
	fma.rn.f32 	%f66, %f49, %f50, %f48;
	add.s32 	%r38, %r38, 4;
$L__BB0_7:
	setp.eq.s32 	%p6, %r13, 0;
	@%p6 bra 	$L__BB0_12;
	setp.eq.s32 	%p7, %r13, 1;
	@%p7 bra 	$L__BB0_10;
	add.s32 	%r29, %r38, %r3;
	mul.wide.u32 	%rd47, %r29, 4;
	add.s64 	%rd48, %rd2, %rd47;
	ld.global.f32 	%f52, [%rd48];
	mad.lo.s32 	%r30, %r38, %r18, %r2;
	mul.wide.s32 	%rd49, %r30, 4;
	add.s64 	%rd50, %rd1, %rd49;
	ld.global.f32 	%f53, [%rd50];
	fma.rn.f32 	%f54, %f52, %f53, %f66;
	cvt.u64.u32 	%rd51, %r3;
	cvt.u64.u32 	%rd52, %r38;
	add.s64 	%rd53, %rd52, %rd51;
	shl.b64 	%rd54, %rd53, 2;
	add.s64 	%rd55, %rd2, %rd54;
	ld.global.f32 	%f55, [%rd55+4];
	mul.wide.s32 	%rd56, %r18, 4;
	add.s64 	%rd57, %rd50, %rd56;
	ld.global.f32 	%f56, [%rd57];
	fma.rn.f32 	%f66, %f55, %f56, %f54;
	add.s32 	%r38, %r38, 2;
$L__BB0_10:
	and.b32  	%r31, %r18, 1;
	setp.eq.b32 	%p8, %r31, 1;
	not.pred 	%p9, %p8;
	@%p9 bra 	$L__BB0_12;
	add.s32 	%r32, %r38, %r3;
	mul.wide.u32 	%rd58, %r32, 4;
	add.s64 	%rd59, %rd2, %rd58;
	ld.global.f32 	%f57, [%rd59];
	mad.lo.s32 	%r33, %r38, %r18, %r2;
	mul.wide.s32 	%rd60, %r33, 4;
	add.s64 	%rd61, %rd1, %rd60;
	ld.global.f32 	%f58, [%rd61];
	fma.rn.f32 	%f66, %f57, %f58, %f66;
$L__BB0_12:
	ld.param.u64 	%rd65, [_Z11matmul_cudaPKfS0_Pfi_param_2];
	add.s32 	%r34, %r3, %r2;
	cvta.to.global.u64 	%rd62, %rd65;
	mul.wide.s32 	%rd63, %r34, 4;
	add.s64 	%rd64, %rd62, %rd63;
	st.global.f32 	[%rd64], %f66;
$L__BB0_13:
	ret;

}


// ===== COMPILED SASS (sm_100) =====

	.target	sm_100

	.elftype	@"ET_EXEC"


//--------------------- .note.nv.tkinfo           --------------------------
	.section	.note.nv.tkinfo,"",@"SHT_NOTE"
	.sectionflags	@"SHF_NOTE_NV_TKINFO"
	.tkinfo
        /*0018*/ 	.word	0x00000002
        /*0030*/ 	.string	""
        /*0030*/ 	.string	"ptxas"
        /*0030*/ 	.string	"Cuda compilation tools, release 13.0, V13.0.88"
        /*0030*/ 	.string	"Build cuda_13.0.r13.0/compiler.36424714_0"
        /*0030*/ 	.string	"-arch sm_100 -m 64 "



//--------------------- .note.nv.cuinfo           --------------------------
	.section	.note.nv.cuinfo,"",@"SHT_NOTE"
	.sectionflags	@"SHF_NOTE_NV_CUINFO"
        /*0018*/ 	.short	0x0002
        /*001a*/ 	.short	0x0064
        /*001c*/ 	.short	0x0082
	.zero		2


//--------------------- .nv.info                  --------------------------
	.section	.nv.info,"",@"SHT_CUDA_INFO"
	.align	4


	//----- nvinfo : EIATTR_REGCOUNT
	.align		4
        /*0000*/ 	.byte	0x04, 0x2f
        /*0002*/ 	.short	(.L_1 - .L_0)
	.align		4
.L_0:
        /*0004*/ 	.word	index@(_Z11matmul_cudaPKfS0_Pfi)
        /*0008*/ 	.word	0x0000001e


	//----- nvinfo : EIATTR_FRAME_SIZE
	.align		4
.L_1:
        /*000c*/ 	.byte	0x04, 0x11
        /*000e*/ 	.short	(.L_3 - .L_2)
	.align		4
.L_2:
        /*0010*/ 	.word	index@(_Z11matmul_cudaPKfS0_Pfi)
        /*0014*/ 	.word	0x00000000


	//----- nvinfo : EIATTR_MIN_STACK_SIZE
	.align		4
.L_3:
        /*0018*/ 	.byte	0x04, 0x12
        /*001a*/ 	.short	(.L_5 - .L_4)
	.align		4
.L_4:
        /*001c*/ 	.word	index@(_Z11matmul_cudaPKfS0_Pfi)
        /*0020*/ 	.word	0x00000000
.L_5:


//--------------------- .nv.compat                --------------------------
	.section	.nv.compat,"",@"SHT_CUDA_COMPAT_INFO"
	.align	4
        /*0000*/ 	.byte	0x02, 0x09, 0x00, 0x00, 0x02, 0x02, 0x01, 0x00, 0x02, 0x05, 0x05, 0x00, 0x03, 0x07, 0x01, 0x01
        /*0010*/ 	.byte	0x02, 0x03, 0x00, 0x00, 0x02, 0x06, 0x01, 0x00, 0x04, 0x0b, 0x08, 0x00, 0x09, 0x00, 0x00, 0x00
        /*0020*/ 	.byte	0x00, 0x00, 0x00, 0x00


//--------------------- .nv.info._Z11matmul_cudaPKfS0_Pfi --------------------------
	.section	.nv.info._Z11matmul_cudaPKfS0_Pfi,"",@"SHT_CUDA_INFO"
	.sectionflags	@""
	.align	4


	//----- nvinfo : EIATTR_CUDA_API_VERSION
	.align		4
        /*0000*/ 	.byte	0x04, 0x37
        /*0002*/ 	.short	(.L_7 - .L_6)
.L_6:
        /*0004*/ 	.word	0x00000082


	//----- nvinfo : EIATTR_KPARAM_INFO
	.align		4
.L_7:
        /*0008*/ 	.byte	0x04, 0x17
        /*000a*/ 	.short	(.L_9 - .L_8)
.L_8:
        /*000c*/ 	.word	0x00000000
        /*0010*/ 	.short	0x0003
        /*0012*/ 	.short	0x0018
        /*0014*/ 	.byte	0x00, 0xf0, 0x11, 0x00


	//----- nvinfo : EIATTR_KPARAM_INFO
	.align		4
.L_9:
        /*0018*/ 	.byte	0x04, 0x17
        /*001a*/ 	.short	(.L_11 - .L_10)
.L_10:
        /*001c*/ 	.word	0x00000000
        /*0020*/ 	.short	0x0002
        /*0022*/ 	.short	0x0010
        /*0024*/ 	.byte	0x00, 0xf5, 0x21, 0x00


	//----- nvinfo : EIATTR_KPARAM_INFO
	.align		4
.L_11:
        /*0028*/ 	.byte	0x04, 0x17
        /*002a*/ 	.short	(.L_13 - .L_12)
.L_12:
        /*002c*/ 	.word	0x00000000
        /*0030*/ 	.short	0x0001
        /*0032*/ 	.short	0x0008
        /*0034*/ 	.byte	0x00, 0xf5, 0x21, 0x00


	//----- nvinfo : EIATTR_KPARAM_INFO
	.align		4
.L_13:
        /*0038*/ 	.byte	0x04, 0x17
        /*003a*/ 	.short	(.L_15 - .L_14)
.L_14:
        /*003c*/ 	.word	0x00000000
        /*0040*/ 	.short	0x0000
        /*0042*/ 	.short	0x0000
        /*0044*/ 	.byte	0x00, 0xf5, 0x21, 0x00


	//----- nvinfo : EIATTR_SPARSE_MMA_MASK
	.align		4
.L_15:
        /*0048*/ 	.byte	0x03, 0x50
        /*004a*/ 	.short	0x0000


	//----- nvinfo : EIATTR_MAXREG_COUNT
	.align		4
        /*004c*/ 	.byte	0x03, 0x1b
        /*004e*/ 	.short	0x00ff


	//----- nvinfo : EIATTR_MERCURY_ISA_VERSION
	.align		4
        /*0050*/ 	.byte	0x03, 0x5f
        /*0052*/ 	.short	0x0101


	//----- nvinfo : EIATTR_VRC_CTA_INIT_COUNT
	.align		4
        /*0054*/ 	.byte	0x02, 0x4a
	.zero		1
	.zero		1


	//----- nvinfo : EIATTR_EXIT_INSTR_OFFSETS
	.align		4
        /*0058*/ 	.byte	0x04, 0x1c
        /*005a*/ 	.short	(.L_17 - .L_16)


	//   ....[0]....
.L_16:
        /*005c*/ 	.word	0x000000c0


	//   ....[1]....
        /*0060*/ 	.word	0x00000a90


	//----- nvinfo : EIATTR_CBANK_PARAM_SIZE
	.align		4
.L_17:
        /*0064*/ 	.byte	0x03, 0x19
        /*0066*/ 	.short	0x001c


	//----- nvinfo : EIATTR_PARAM_CBANK
	.align		4
        /*0068*/ 	.byte	0x04, 0x0a
        /*006a*/ 	.short	(.L_19 - .L_18)
	.align		4
.L_18:
        /*006c*/ 	.word	index@(.nv.constant0._Z11matmul_cudaPKfS0_Pfi)
        /*0070*/ 	.short	0x0380
        /*0072*/ 	.short	0x001c


	//----- nvinfo : EIATTR_SW_WAR
	.align		4
.L_19:
        /*0074*/ 	.byte	0x04, 0x36
        /*0076*/ 	.short	(.L_21 - .L_20)
.L_20:
        /*0078*/ 	.word	0x00000008
.L_21:


//--------------------- .nv.callgraph             --------------------------
	.section	.nv.callgraph,"",@"SHT_CUDA_CALLGRAPH"
	.align	4
	.sectionentsize	8
	.align		4
        /*0000*/ 	.word	0x00000000
	.align		4
        /*0004*/ 	.word	0xffffffff
	.align		4
        /*0008*/ 	.word	0x00000000
	.align		4
        /*000c*/ 	.word	0xfffffffe
	.align		4
        /*0010*/ 	.word	0x00000000
	.align		4
        /*0014*/ 	.word	0xfffffffd
	.align		4
        /*0018*/ 	.word	0x00000000
	.align		4
        /*001c*/ 	.word	0xfffffffc


//--------------------- .text._Z11matmul_cudaPKfS0_Pfi --------------------------
	.section	.text._Z11matmul_cudaPKfS0_Pfi,"ax",@progbits
	.align	128
        .global         _Z11matmul_cudaPKfS0_Pfi
        .type           _Z11matmul_cudaPKfS0_Pfi,@function
        .size           _Z11matmul_cudaPKfS0_Pfi,(.L_x_5 - _Z11matmul_cudaPKfS0_Pfi)
        .other          _Z11matmul_cudaPKfS0_Pfi,@"STO_CUDA_ENTRY STV_DEFAULT"
_Z11matmul_cudaPKfS0_Pfi:
.text._Z11matmul_cudaPKfS0_Pfi:
[----:B------:R-:W-:Y:S01]  /*0000*/  LDC R1, c[0x0][0x37c] ;  /* 0x0000df00ff017b82 */ /* 0x000fe20000000800 */
[----:B------:R-:W0:Y:S07]  /*0010*/  S2R R0, SR_TID.Y ;  /* 0x0000000000007919 */ /* 0x000e2e0000002200 */
[----:B------:R-:W0:Y:S01]  /*0020*/  S2UR UR4, SR_CTAID.Y ;  /* 0x00000000000479c3 */ /* 0x000e220000002600 */
[----:B------:R-:W1:Y:S01]  /*0030*/  LDCU UR20, c[0x0][0x398] ;  /* 0x00007300ff1477ac */ /* 0x000e620008000800 */
[----:B------:R-:W2:Y:S06]  /*0040*/  S2R R3, SR_TID.X ;  /* 0x0000000000037919 */ /* 0x000eac0000002100 */
[----:B------:R-:W0:Y:S08]  /*0050*/  LDC R13, c[0x0][0x364] ;  /* 0x0000d900ff0d7b82 */ /* 0x000e300000000800 */
[----:B------:R-:W2:Y:S08]  /*0060*/  S2UR UR5, SR_CTAID.X ;  /* 0x00000000000579c3 */ /* 0x000eb00000002500 */
[----:B------:R-:W2:Y:S01]  /*0070*/  LDC R2, c[0x0][0x360] ;  /* 0x0000d800ff027b82 */ /* 0x000ea20000000800 */
[----:B0-----:R-:W-:-:S02]  /*0080*/  IMAD R13, R13, UR4, R0 ;  /* 0x000000040d0d7c24 */ /* 0x001fc4000f8e0200 */
[----:B--2---:R-:W-:-:S05]  /*0090*/  IMAD R0, R2, UR5, R3 ;  /* 0x0000000502007c24 */ /* 0x004fca000f8e0203 */
[----:B------:R-:W-:-:S04]  /*00a0*/  VIMNMX R2, PT, PT, R13, R0, !PT ;  /* 0x000000000d027248 */ /* 0x000fc80007fe0100 */
[----:B-1----:R-:W-:-:S13]  /*00b0*/  ISETP.GE.AND P0, PT, R2, UR20, PT ;  /* 0x0000001402007c0c */ /* 0x002fda000bf06270 */
[----:B------:R-:W-:Y:S05]  /*00c0*/  @P0 EXIT ;  /* 0x000000000000094d */ /* 0x000fea0003800000 */
[----:B------:R-:W-:Y:S01]  /*00d0*/  UISETP.GE.U32.AND UP0, UPT, UR20, 0x8, UPT ;  /* 0x000000081400788c */ /* 0x000fe2000bf06070 */
[----:B------:R-:W-:Y:S02]  /*00e0*/  HFMA2 R12, -RZ, RZ, 0, 0 ;  /* 0x00000000ff0c7431 */ /* 0x000fe400000001ff */
[----:B------:R-:W-:Y:S01]  /*00f0*/  IMAD R13, R13, UR20, RZ ;  /* 0x000000140d0d7c24 */ /* 0x000fe2000f8e02ff */
[----:B------:R-:W-:Y:S01]  /*0100*/  UMOV UR4, URZ ;  /* 0x000000ff00047c82 */ /* 0x000fe20008000000 */
[----:B------:R-:W0:Y:S04]  /*0110*/  LDCU.64 UR18, c[0x0][0x358] ;  /* 0x00006b00ff1277ac */ /* 0x000e280008000a00 */
[----:B------:R-:W-:Y:S05]  /*0120*/  BRA.U !UP0, `(.L_x_0) ;  /* 0x0000000508047547 */ /* 0x000fea000b800000 */
[----:B------:R-:W1:Y:S01]  /*0130*/  LDCU.128 UR24, c[0x0][0x380] ;  /* 0x00007000ff1877ac */ /* 0x000e620008000c00 */
[----:B------:R-:W-:Y:S02]  /*0140*/  MOV R12, RZ ;  /* 0x000000ff000c7202 */ /* 0x000fe40000000f00 */
[----:B------:R-:W-:Y:S01]  /*0150*/  MOV R14, R0 ;  /* 0x00000000000e7202 */ /* 0x000fe20000000f00 */
[----:B------:R-:W-:-:S04]  /*0160*/  ULOP3.LUT UR4, UR20, 0x7ffffff8, URZ, 0xc0, !UPT ;  /* 0x7ffffff814047892 */ /* 0x000fc8000f8ec0ff */
[----:B------:R-:W-:Y:S01]  /*0170*/  UIADD3 UR5, UPT, UPT, -UR4, URZ, URZ ;  /* 0x000000ff04057290 */ /* 0x000fe2000fffe1ff */
[----:B-1----:R-:W-:Y:S01]  /*0180*/  MOV R2, UR24 ;  /* 0x0000001800027c02 */ /* 0x002fe20008000f00 */
[----:B------:R-:W-:Y:S01]  /*0190*/  UIMAD.WIDE UR6, UR20, 0x8, UR26 ;  /* 0x00000008140678a5 */ /* 0x000fe2000f8e021a */
[----:B------:R-:W-:Y:S01]  /*01a0*/  MOV R3, UR25 ;  /* 0x0000001900037c02 */ /* 0x000fe20008000f00 */
[----:B------:R-:W-:Y:S02]  /*01b0*/  UIMAD.WIDE UR8, UR20, 0xc, UR26 ;  /* 0x0000000c140878a5 */ /* 0x000fe4000f8e021a */
[----:B------:R-:W-:Y:S01]  /*01c0*/  UIMAD.WIDE UR10, UR20, 0x10, UR26 ;  /* 0x00000010140a78a5 */ /* 0x000fe2000f8e021a */
[----:B------:R-:W-:Y:S01]  /*01d0*/  IMAD.WIDE.U32 R2, R13, 0x4, R2 ;  /* 0x000000040d027825 */ /* 0x000fe200078e0002 */
[----:B------:R-:W-:Y:S02]  /*01e0*/  UIMAD.WIDE UR12, UR20, 0x14, UR26 ;  /* 0x00000014140c78a5 */ /* 0x000fe4000f8e021a */
[----:B------:R-:W-:Y:S01]  /*01f0*/  UIMAD.WIDE UR14, UR20, 0x18, UR26 ;  /* 0x00000018140e78a5 */ /* 0x000fe2000f8e021a */
[----:B------:R-:W-:Y:S01]  /*0200*/  IADD3 R2, P0, PT, R2, 0x10, RZ ;  /* 0x0000001002027810 */ /* 0x000fe20007f1e0ff */
[----:B------:R-:W-:-:S03]  /*0210*/  UIMAD.WIDE UR16, UR20, 0x1c, UR26 ;  /* 0x0000001c141078a5 */ /* 0x000fc6000f8e021a */
[----:B------:R-:W-:-:S09]  /*0220*/  IADD3.X R3, PT, PT, RZ, R3, RZ, P0, !PT ;  /* 0x00000003ff037210 */ /* 0x000fd200007fe4ff */
.L_x_1:
[----:B------:R-:W-:Y:S01]  /*0230*/  UIMAD.WIDE UR22, UR20, 0x4, UR26 ;  /* 0x00000004141678a5 */ /* 0x000fe2000f8e021a */
[----:B------:R-:W-:Y:S02]  /*0240*/  IMAD.MOV.U32 R23, RZ, RZ, 0x4 ;  /* 0x00000004ff177424 */ /* 0x000fe400078e00ff */
[----:B------:R-:W-:Y:S01]  /*0250*/  HFMA2 R11, -RZ, RZ, 0, 2.384185791015625e-07 ;  /* 0x00000004ff0b7431 */ /* 0x000fe200000001ff */
[----:B------:R-:W-:Y:S01]  /*0260*/  MOV R25, 0x4 ;  /* 0x0000000400197802 */ /* 0x000fe20000000f00 */
[----:B0-----:R-:W2:Y:S01]  /*0270*/  LDG.E R21, desc[UR18][R2.64+-0x10] ;  /* 0xfffff01202157981 */ /* 0x001ea2000c1e1900 */
[C---:B------:R-:W-:Y:S01]  /*0280*/  IMAD.WIDE R22, R14.reuse, R23, UR26 ;  /* 0x0000001a0e167e25 */ /* 0x040fe2000f8e0217 */
[----:B------:R-:W-:Y:S02]  /*0290*/  MOV R8, UR22 ;  /* 0x0000001600087c02 */ /* 0x000fe40008000f00 */
[----:B------:R-:W-:Y:S01]  /*02a0*/  MOV R9, UR23 ;  /* 0x0000001700097c02 */ /* 0x000fe20008000f00 */
[----:B------:R-:W3:Y:S02]  /*02b0*/  LDG.E R19, desc[UR18][R2.64+-0xc] ;  /* 0xfffff41202137981 */ /* 0x000ee4000c1e1900 */
[----:B------:R-:W-:-:S02]  /*02c0*/  IMAD.WIDE R8, R14, 0x4, R8 ;  /* 0x000000040e087825 */ /* 0x000fc400078e0208 */
[----:B------:R-:W2:Y:S01]  /*02d0*/  LDG.E R22, desc[UR18][R22.64] ;  /* 0x0000001216167981 */ /* 0x000ea2000c1e1900 */
[----:B------:R-:W-:Y:S01]  /*02e0*/  MOV R5, 0x4 ;  /* 0x0000000400057802 */ /* 0x000fe20000000f00 */
[C---:B------:R-:W-:Y:S02]  /*02f0*/  IMAD.WIDE R24, R14.reuse, R25, UR6 ;  /* 0x000000060e187e25 */ /* 0x040fe4000f8e0219 */
[----:B------:R0:W3:Y:S02]  /*0300*/  LDG.E R20, desc[UR18][R8.64] ;  /* 0x0000001208147981 */ /* 0x0000e4000c1e1900 */
[----:B------:R-:W-:Y:S02]  /*0310*/  IMAD.WIDE R10, R14, R11, UR8 ;  /* 0x000000080e0a7e25 */ /* 0x000fe4000f8e020b */
[----:B------:R-:W4:Y:S04]  /*0320*/  LDG.E R18, desc[UR18][R24.64] ;  /* 0x0000001218127981 */ /* 0x000f28000c1e1900 */
[----:B------:R-:W4:Y:S01]  /*0330*/  LDG.E R17, desc[UR18][R2.64+-0x8] ;  /* 0xfffff81202117981 */ /* 0x000f22000c1e1900 */
[----:B0-----:R-:W-:-:S02]  /*0340*/  HFMA2 R9, -RZ, RZ, 0, 2.384185791015625e-07 ;  /* 0x00000004ff097431 */ /* 0x001fc400000001ff */
[----:B------:R-:W-:Y:S01]  /*0350*/  IMAD.MOV.U32 R7, RZ, RZ, 0x4 ;  /* 0x00000004ff077424 */ /* 0x000fe200078e00ff */
[----:B------:R0:W5:Y:S01]  /*0360*/  LDG.E R16, desc[UR18][R10.64] ;  /* 0x000000120a107981 */ /* 0x000162000c1e1900 */
[----:B------:R-:W-:-:S03]  /*0370*/  IMAD.WIDE R4, R14, R5, UR10 ;  /* 0x0000000a0e047e25 */ /* 0x000fc6000f8e0205 */
[----:B------:R-:W5:Y:S01]  /*0380*/  LDG.E R15, desc[UR18][R2.64+-0x4] ;  /* 0xfffffc12020f7981 */ /* 0x000f62000c1e1900 */
[C---:B------:R-:W-:Y:S01]  /*0390*/  IMAD.WIDE R6, R14.reuse, R7, UR12 ;  /* 0x0000000c0e067e25 */ /* 0x040fe2000f8e0207 */
[----:B------:R-:W-:Y:S02]  /*03a0*/  MOV R27, 0x4 ;  /* 0x00000004001b7802 */ /* 0x000fe40000000f00 */
[----:B------:R1:W5:Y:S01]  /*03b0*/  LDG.E R4, desc[UR18][R4.64] ;  /* 0x0000001204047981 */ /* 0x000362000c1e1900 */
[----:B------:R-:W-:-:S03]  /*03c0*/  IMAD.WIDE R8, R14, R9, UR14 ;  /* 0x0000000e0e087e25 */ /* 0x000fc6000f8e0209 */
[----:B------:R-:W5:Y:S01]  /*03d0*/  LDG.E R23, desc[UR18][R2.64] ;  /* 0x0000001202177981 */ /* 0x000f62000c1e1900 */
[----:B0-----:R-:W-:-:S03]  /*03e0*/  IMAD.WIDE R10, R14, R27, UR16 ;  /* 0x000000100e0a7e25 */ /* 0x001fc6000f8e021b */
[----:B------:R-:W5:Y:S04]  /*03f0*/  LDG.E R7, desc[UR18][R6.64] ;  /* 0x0000001206077981 */ /* 0x000f68000c1e1900 */
[----:B------:R-:W5:Y:S04]  /*0400*/  LDG.E R24, desc[UR18][R2.64+0x4] ;  /* 0x0000041202187981 */ /* 0x000f68000c1e1900 */
[----:B------:R-:W5:Y:S04]  /*0410*/  LDG.E R8, desc[UR18][R8.64] ;  /* 0x0000001208087981 */ /* 0x000f68000c1e1900 */
[----:B------:R-:W5:Y:S04]  /*0420*/  LDG.E R25, desc[UR18][R2.64+0x8] ;  /* 0x0000081202197981 */ /* 0x000f68000c1e1900 */
[----:B------:R-:W5:Y:S04]  /*0430*/  LDG.E R10, desc[UR18][R10.64] ;  /* 0x000000120a0a7981 */ /* 0x000f68000c1e1900 */
[----:B------:R0:W5:Y:S01]  /*0440*/  LDG.E R27, desc[UR18][R2.64+0xc] ;  /* 0x00000c12021b7981 */ /* 0x000162000c1e1900 */
[----:B------:R-:W-:-:S04]  /*0450*/  UIADD3 UR5, UPT, UPT, UR5, 0x8, URZ ;  /* 0x0000000805057890 */ /* 0x000fc8000fffe0ff */
[----:B------:R-:W-:Y:S01]  /*0460*/  UISETP.NE.AND UP0, UPT, UR5, URZ, UPT ;  /* 0x000000ff0500728c */ /* 0x000fe2000bf05270 */
[----:B-1----:R-:W-:Y:S02]  /*0470*/  MOV R5, UR20 ;  /* 0x0000001400057c02 */ /* 0x002fe40008000f00 */
[----:B0-----:R-:W-:Y:S02]  /*0480*/  IADD3 R2, P0, PT, R2, 0x20, RZ ;  /* 0x0000002002027810 */ /* 0x001fe40007f1e0ff */
[----:B------:R-:W-:Y:S02]  /*0490*/  LEA R14, R5, R14, 0x3 ;  /* 0x0000000e050e7211 */ /* 0x000fe400078e18ff */
[----:B------:R-:W-:Y:S01]  /*04a0*/  IADD3.X R3, PT, PT, RZ, R3, RZ, P0, !PT ;  /* 0x00000003ff037210 */ /* 0x000fe200007fe4ff */
[----:B--2---:R-:W-:-:S04]  /*04b0*/  FFMA R22, R21, R22, R12 ;  /* 0x0000001615167223 */ /* 0x004fc8000000000c */
[----:B---3--:R-:W-:-:S04]  /*04c0*/  FFMA R20, R19, R20, R22 ;  /* 0x0000001413147223 */ /* 0x008fc80000000016 */
[----:B----4-:R-:W-:-:S04]  /*04d0*/  FFMA R18, R17, R18, R20 ;  /* 0x0000001211127223 */ /* 0x010fc80000000014 */
[----:B-----5:R-:W-:-:S04]  /*04e0*/  FFMA R16, R15, R16, R18 ;  /* 0x000000100f107223 */ /* 0x020fc80000000012 */
[----:B------:R-:W-:-:S04]  /*04f0*/  FFMA R23, R23, R4, R16 ;  /* 0x0000000417177223 */ /* 0x000fc80000000010 */
[----:B------:R-:W-:-:S04]  /*0500*/  FFMA R24, R24, R7, R23 ;  /* 0x0000000718187223 */ /* 0x000fc80000000017 */
[----:B------:R-:W-:-:S04]  /*0510*/  FFMA R8, R25, R8, R24 ;  /* 0x0000000819087223 */ /* 0x000fc80000000018 */
[----:B------:R-:W-:Y:S01]  /*0520*/  FFMA R12, R27, R10, R8 ;  /* 0x0000000a1b0c7223 */ /* 0x000fe20000000008 */
[----:B------:R-:W-:Y:S06]  /*0530*/  BRA.U UP0, `(.L_x_1) ;  /* 0xfffffffd003c7547 */ /* 0x000fec000b83ffff */
.L_x_0:
[----:B------:R-:W-:-:S04]  /*0540*/  ULOP3.LUT UR6, UR20, 0x7, URZ, 0xc0, !UPT ;  /* 0x0000000714067892 */ /* 0x000fc8000f8ec0ff */
[----:B------:R-:W-:-:S09]  /*0550*/  UISETP.NE.AND UP0, UPT, UR6, URZ, UPT ;  /* 0x000000ff0600728c */ /* 0x000fd2000bf05270 */
[----:B------:R-:W-:Y:S05]  /*0560*/  BRA.U !UP0, `(.L_x_2) ;  /* 0x0000000508387547 */ /* 0x000fea000b800000 */
[----:B------:R-:W-:Y:S02]  /*0570*/  UISETP.GE.U32.AND UP0, UPT, UR6, 0x4, UPT ;  /* 0x000000040600788c */ /* 0x000fe4000bf06070 */
[----:B------:R-:W-:-:S04]  /*0580*/  ULOP3.LUT UR5, UR20, 0x3, URZ, 0xc0, !UPT ;  /* 0x0000000314057892 */ /* 0x000fc8000f8ec0ff */
[----:B------:R-:W-:-:S03]  /*0590*/  UISETP.NE.AND UP1, UPT, UR5, URZ, UPT ;  /* 0x000000ff0500728c */ /* 0x000fc6000bf25270 */
[----:B------:R-:W-:Y:S08]  /*05a0*/  BRA.U !UP0, `(.L_x_3) ;  /* 0x00000001087c7547 */ /* 0x000ff0000b800000 */
[----:B------:R-:W1:Y:S01]  /*05b0*/  LDC.64 R6, c[0x0][0x388] ;  /* 0x0000e200ff067b82 */ /* 0x000e620000000a00 */
[----:B------:R-:W2:Y:S01]  /*05c0*/  LDCU.64 UR6, c[0x0][0x380] ;  /* 0x00007000ff0677ac */ /* 0x000ea20008000a00 */
[----:B------:R-:W-:Y:S01]  /*05d0*/  IMAD.U32 R9, RZ, RZ, UR4 ;  /* 0x00000004ff097e24 */ /* 0x000fe2000f8e00ff */
[C---:B------:R-:W-:Y:S02]  /*05e0*/  IADD3 R3, PT, PT, R13.reuse, UR4, RZ ;  /* 0x000000040d037c10 */ /* 0x040fe4000fffe0ff */
[----:B------:R-:W-:Y:S01]  /*05f0*/  IADD3 R10, P0, PT, R13, UR4, RZ ;  /* 0x000000040d0a7c10 */ /* 0x000fe2000ff1e0ff */
[----:B------:R-:W-:Y:S01]  /*0600*/  IMAD R9, R9, UR20, R0 ;  /* 0x0000001409097c24 */ /* 0x000fe2000f8e0200 */
[----:B------:R-:W-:Y:S01]  /*0610*/  MOV R11, UR20 ;  /* 0x00000014000b7c02 */ /* 0x000fe20008000f00 */
[----:B------:R-:W3:Y:S01]  /*0620*/  LDC.64 R4, c[0x0][0x380] ;  /* 0x0000e000ff047b82 */ /* 0x000ee20000000a00 */
[----:B------:R-:W-:Y:S01]  /*0630*/  MOV R15, UR20 ;  /* 0x00000014000f7c02 */ /* 0x000fe20008000f00 */
[----:B-1----:R-:W-:Y:S01]  /*0640*/  IMAD.WIDE R6, R9, 0x4, R6 ;  /* 0x0000000409067825 */ /* 0x002fe200078e0206 */
[----:B------:R-:W-:-:S05]  /*0650*/  MOV R9, UR20 ;  /* 0x0000001400097c02 */ /* 0x000fca0008000f00 */
[----:B------:R-:W-:Y:S02]  /*0660*/  IMAD.WIDE R8, R9, 0x4, R6 ;  /* 0x0000000409087825 */ /* 0x000fe400078e0206 */
[----:B0-----:R-:W4:Y:S02]  /*0670*/  LDG.E R6, desc[UR18][R6.64] ;  /* 0x0000001206067981 */ /* 0x001f24000c1e1900 */
[----:B---3--:R-:W-:Y:S01]  /*0680*/  IMAD.WIDE.U32 R4, R3, 0x4, R4 ;  /* 0x0000000403047825 */ /* 0x008fe200078e0004 */
[----:B------:R-:W-:Y:S01]  /*0690*/  IADD3.X R3, PT, PT, RZ, RZ, RZ, P0, !PT ;  /* 0x000000ffff037210 */ /* 0x000fe200007fe4ff */
[----:B------:R-:W3:Y:S01]  /*06a0*/  LDG.E R17, desc[UR18][R8.64] ;  /* 0x0000001208117981 */ /* 0x000ee2000c1e1900 */
[----:B--2---:R-:W-:-:S03]  /*06b0*/  LEA R2, P0, R10, UR6, 0x2 ;  /* 0x000000060a027c11 */ /* 0x004fc6000f8010ff */
[----:B------:R-:W4:Y:S01]  /*06c0*/  LDG.E R5, desc[UR18][R4.64] ;  /* 0x0000001204057981 */ /* 0x000f22000c1e1900 */
[----:B------:R-:W-:Y:S01]  /*06d0*/  LEA.HI.X R3, R10, UR7, R3, 0x2, P0 ;  /* 0x000000070a037c11 */ /* 0x000fe200080f1403 */
[----:B------:R-:W-:-:S04]  /*06e0*/  IMAD.WIDE R10, R11, 0x4, R8 ;  /* 0x000000040b0a7825 */ /* 0x000fc800078e0208 */
[----:B------:R-:W3:Y:S01]  /*06f0*/  LDG.E R16, desc[UR18][R2.64+0x4] ;  /* 0x0000041202107981 */ /* 0x000ee2000c1e1900 */
[----:B------:R-:W-:-:S03]  /*0700*/  IMAD.WIDE R14, R15, 0x4, R10 ;  /* 0x000000040f0e7825 */ /* 0x000fc600078e020a */
[----:B------:R-:W2:Y:S04]  /*0710*/  LDG.E R19, desc[UR18][R10.64] ;  /* 0x000000120a137981 */ /* 0x000ea8000c1e1900 */
[----:B------:R-:W2:Y:S04]  /*0720*/  LDG.E R18, desc[UR18][R2.64+0x8] ;  /* 0x0000081202127981 */ /* 0x000ea8000c1e1900 */
[----:B------:R-:W5:Y:S04]  /*0730*/  LDG.E R20, desc[UR18][R2.64+0xc] ;  /* 0x00000c1202147981 */ /* 0x000f68000c1e1900 */
[----:B------:R-:W5:Y:S01]  /*0740*/  LDG.E R14, desc[UR18][R14.64] ;  /* 0x000000120e0e7981 */ /* 0x000f62000c1e1900 */
[----:B------:R-:W-:Y:S01]  /*0750*/  UIADD3 UR4, UPT, UPT, UR4, 0x4, URZ ;  /* 0x0000000404047890 */ /* 0x000fe2000fffe0ff */
[----:B----4-:R-:W-:-:S04]  /*0760*/  FFMA R5, R5, R6, R12 ;  /* 0x0000000605057223 */ /* 0x010fc8000000000c */
[----:B---3--:R-:W-:-:S04]  /*0770*/  FFMA R5, R16, R17, R5 ;  /* 0x0000001110057223 */ /* 0x008fc80000000005 */
[----:B--2---:R-:W-:-:S04]  /*0780*/  FFMA R5, R18, R19, R5 ;  /* 0x0000001312057223 */ /* 0x004fc80000000005 */
[----:B-----5:R-:W-:-:S07]  /*0790*/  FFMA R12, R20, R14, R5 ;  /* 0x0000000e140c7223 */ /* 0x020fce0000000005 */
.L_x_3:
[----:B------:R-:W-:Y:S05]  /*07a0*/  BRA.U !UP1, `(.L_x_2) ;  /* 0x0000000109a87547 */ /* 0x000fea000b800000 */
[----:B------:R-:W-:Y:S01]  /*07b0*/  UISETP.NE.AND UP0, UPT, UR5, 0x1, UPT ;  /* 0x000000010500788c */ /* 0x000fe2000bf05270 */
[----:B------:R-:W-:Y:S01]  /*07c0*/  MOV R7, UR4 ;  /* 0x0000000400077c02 */ /* 0x000fe20008000f00 */
[----:B------:R-:W-:Y:S02]  /*07d0*/  ULOP3.LUT UR5, UR20, 0x1, URZ, 0xc0, !UPT ;  /* 0x0000000114057892 */ /* 0x000fe4000f8ec0ff */
[----:B------:R-:W-:Y:S02]  /*07e0*/  MOV R15, UR20 ;  /* 0x00000014000f7c02 */ /* 0x000fe40008000f00 */
[----:B------:R-:W-:Y:S01]  /*07f0*/  UISETP.NE.U32.AND UP1, UPT, UR5, 0x1, UPT ;  /* 0x000000010500788c */ /* 0x000fe2000bf25070 */
[----:B------:R-:W-:-:S04]  /*0800*/  PLOP3.LUT P1, PT, PT, PT, UP0, 0x80, 0x8 ;  /* 0x000000000008781c */ /* 0x000fc80003f2f008 */
[----:B------:R-:W1:Y:S01]  /*0810*/  @UP0 LDCU.128 UR8, c[0x0][0x380] ;  /* 0x00007000ff0807ac */ /* 0x000e620008000c00 */
[----:B------:R-:W-:Y:S01]  /*0820*/  PLOP3.LUT P0, PT, PT, PT, UP1, 0x80, 0x8 ;  /* 0x000000000008781c */ /* 0x000fe20003f0f018 */
[----:B------:R-:W2:Y:S04]  /*0830*/  @UP0 LDCU.64 UR6, c[0x0][0x380] ;  /* 0x00007000ff0607ac */ /* 0x000ea80008000a00 */
[----:B------:R-:W3:Y:S03]  /*0840*/  @!UP1 LDCU.128 UR12, c[0x0][0x380] ;  /* 0x00007000ff0c97ac */ /* 0x000ee60008000c00 */
[C---:B------:R-:W-:Y:S02]  /*0850*/  @P1 IADD3 R3, PT, PT, R13.reuse, UR4, RZ ;  /* 0x000000040d031c10 */ /* 0x040fe4000fffe0ff */
[----:B------:R-:W-:Y:S01]  /*0860*/  @P1 IADD3 R6, P2, PT, R13, UR4, RZ ;  /* 0x000000040d061c10 */ /* 0x000fe2000ff5e0ff */
[----:B------:R-:W-:Y:S01]  /*0870*/  @UP0 UIADD3 UR4, UPT, UPT, UR4, 0x2, URZ ;  /* 0x0000000204040890 */ /* 0x000fe2000fffe0ff */
[----:B-1----:R-:W-:Y:S01]  /*0880*/  MOV R11, UR9 ;  /* 0x00000009000b7c02 */ /* 0x002fe20008000f00 */
[----:B------:R-:W-:Y:S01]  /*0890*/  IMAD.U32 R10, RZ, RZ, UR8 ;  /* 0x00000008ff0a7e24 */ /* 0x000fe2000f8e00ff */
[----:B------:R-:W-:-:S02]  /*08a0*/  MOV R4, UR10 ;  /* 0x0000000a00047c02 */ /* 0x000fc40008000f00 */
[----:B------:R-:W-:Y:S01]  /*08b0*/  MOV R5, UR11 ;  /* 0x0000000b00057c02 */ /* 0x000fe20008000f00 */
[----:B------:R-:W-:-:S04]  /*08c0*/  @P1 IMAD.WIDE.U32 R10, R3, 0x4, R10 ;  /* 0x00000004030a1825 */ /* 0x000fc800078e000a */
[----:B------:R-:W-:Y:S01]  /*08d0*/  @P1 IMAD R3, R7, UR20, R0 ;  /* 0x0000001407031c24 */ /* 0x000fe2000f8e0200 */
[----:B------:R-:W-:Y:S01]  /*08e0*/  @P1 IADD3.X R7, PT, PT, RZ, RZ, RZ, P2, !PT ;  /* 0x000000ffff071210 */ /* 0x000fe200017fe4ff */
[----:B------:R-:W-:Y:S01]  /*08f0*/  IMAD.U32 R19, RZ, RZ, UR4 ;  /* 0x00000004ff137e24 */ /* 0x000fe2000f8e00ff */
[C---:B--2---:R-:W-:Y:S01]  /*0900*/  @P1 LEA R2, P2, R6.reuse, UR6, 0x2 ;  /* 0x0000000606021c11 */ /* 0x044fe2000f8410ff */
[----:B------:R-:W-:Y:S01]  /*0910*/  @P1 IMAD.WIDE R4, R3, 0x4, R4 ;  /* 0x0000000403041825 */ /* 0x000fe200078e0204 */
[----:B------:R-:W-:Y:S01]  /*0920*/  @!P0 IADD3 R17, PT, PT, R13, UR4, RZ ;  /* 0x000000040d118c10 */ /* 0x000fe2000fffe0ff */
[----:B0-----:R-:W2:Y:S01]  /*0930*/  @P1 LDG.E R11, desc[UR18][R10.64] ;  /* 0x000000120a0b1981 */ /* 0x001ea2000c1e1900 */
[----:B------:R-:W-:Y:S01]  /*0940*/  @P1 LEA.HI.X R3, R6, UR7, R7, 0x2, P2 ;  /* 0x0000000706031c11 */ /* 0x000fe200090f1407 */
[----:B------:R-:W-:Y:S01]  /*0950*/  @!P0 IMAD R19, R19, UR20, R0 ;  /* 0x0000001413138c24 */ /* 0x000fe2000f8e0200 */
[----:B---3--:R-:W-:Y:S01]  /*0960*/  MOV R6, UR12 ;  /* 0x0000000c00067c02 */ /* 0x008fe20008000f00 */
[----:B------:R-:W-:Y:S01]  /*0970*/  @P1 IMAD.WIDE R14, R15, 0x4, R4 ;  /* 0x000000040f0e1825 */ /* 0x000fe200078e0204 */
[----:B------:R-:W-:Y:S01]  /*0980*/  MOV R7, UR13 ;  /* 0x0000000d00077c02 */ /* 0x000fe20008000f00 */
[----:B------:R-:W2:Y:S01]  /*0990*/  @P1 LDG.E R4, desc[UR18][R4.64] ;  /* 0x0000001204041981 */ /* 0x000ea2000c1e1900 */
[----:B------:R-:W-:-:S02]  /*09a0*/  MOV R8, UR14 ;  /* 0x0000000e00087c02 */ /* 0x000fc40008000f00 */
[----:B------:R-:W-:Y:S01]  /*09b0*/  MOV R9, UR15 ;  /* 0x0000000f00097c02 */ /* 0x000fe20008000f00 */
[----:B------:R-:W-:Y:S01]  /*09c0*/  @!P0 IMAD.WIDE.U32 R6, R17, 0x4, R6 ;  /* 0x0000000411068825 */ /* 0x000fe200078e0006 */
[----:B------:R-:W3:Y:S03]  /*09d0*/  @P1 LDG.E R14, desc[UR18][R14.64] ;  /* 0x000000120e0e1981 */ /* 0x000ee6000c1e1900 */
[----:B------:R-:W-:Y:S01]  /*09e0*/  @!P0 IMAD.WIDE R8, R19, 0x4, R8 ;  /* 0x0000000413088825 */ /* 0x000fe200078e0208 */
[----:B------:R-:W3:Y:S04]  /*09f0*/  @P1 LDG.E R2, desc[UR18][R2.64+0x4] ;  /* 0x0000041202021981 */ /* 0x000ee8000c1e1900 */
[----:B------:R-:W4:Y:S04]  /*0a00*/  @!P0 LDG.E R7, desc[UR18][R6.64] ;  /* 0x0000001206078981 */ /* 0x000f28000c1e1900 */
[----:B------:R-:W4:Y:S01]  /*0a10*/  @!P0 LDG.E R8, desc[UR18][R8.64] ;  /* 0x0000001208088981 */ /* 0x000f22000c1e1900 */
[----:B--2---:R-:W-:-:S04]  /*0a20*/  @P1 FFMA R11, R11, R4, R12 ;  /* 0x000000040b0b1223 */ /* 0x004fc8000000000c */
[----:B---3--:R-:W-:-:S04]  /*0a30*/  @P1 FFMA R12, R2, R14, R11 ;  /* 0x0000000e020c1223 */ /* 0x008fc8000000000b */
[----:B----4-:R-:W-:-:S07]  /*0a40*/  @!P0 FFMA R12, R7, R8, R12 ;  /* 0x00000008070c8223 */ /* 0x010fce000000000c */
.L_x_2:
[----:B------:R-:W1:Y:S01]  /*0a50*/  LDC.64 R2, c[0x0][0x390] ;  /* 0x0000e400ff027b82 */ /* 0x000e620000000a00 */
[----:B------:R-:W-:-:S05]  /*0a60*/  IADD3 R13, PT, PT, R0, R13, RZ ;  /* 0x0000000d000d7210 */ /* 0x000fca0007ffe0ff */
[----:B-1----:R-:W-:-:S05]  /*0a70*/  IMAD.WIDE R2, R13, 0x4, R2 ;  /* 0x000000040d027825 */ /* 0x002fca00078e0202 */
[----:B0-----:R-:W-:Y:S01]  /*0a80*/  STG.E desc[UR18][R2.64], R12 ;  /* 0x0000000c02007986 */ /* 0x001fe2000c101912 */
[----:B------:R-:W-:Y:S05]  /*0a90*/  EXIT ;  /* 0x000000000000794d */ /* 0x000fea0003800000 */
.L_x_4:
[----:B------:R-:W-:-:S00]  /*0aa0*/  BRA `(.L_x_4) ;  /* 0xfffffffc00fc7947 */ /* 0x000fc0000383ffff */
[----:B------:R-:W-:-:S00]  /*0ab0*/  NOP ;  /* 0x0000000000007918 */ /* 0x000fc00000000000 */
        /* <DEDUP_REMOVED lines=12> */
.L_x_5:


//--------------------- .nv.shared.reserved.0     --------------------------
	.section	.nv.shared.reserved.0,"aw",@nobits
	.weak		__nv_reservedSMEM_offset_0_alias
	.size		__nv_reservedSMEM_offset_0_alias, 0, 64
	.other		__nv_reservedSMEM_offset_0_alias,@"STO_CUDA_RESERVED_SHARED STV_DEFAULT"
__nv_reservedSMEM_offset_0_alias:
	.zero		0
	.zero		64


//--------------------- .nv.constant0._Z11matmul_cudaPKfS0_Pfi --------------------------
	.section	.nv.constant0._Z11matmul_cudaPKfS0_Pfi,"a",@progbits
	.sectionflags	@""
	.align	4
.nv.constant0._Z11matmul_cudaPKfS0_Pfi:
	.zero		924


//--------------------- SYMBOLS --------------------------

	.type		.nv.reservedSmem.offset0,@object
	.size		.nv.reservedSmem.offset0,0x4
